//
// Generated by NVIDIA NVVM Compiler
//
// Compiler Build ID: CL-36424714
// Cuda compilation tools, release 13.0, V13.0.88
// Based on NVVM 20.0.0
//

.version 9.0
.target sm_100
.address_size 64

	// .globl	_Z6kernelP8myNumberi

.visible .entry _Z6kernelP8myNumberi(
	.param .u64 .ptr .align 1 _Z6kernelP8myNumberi_param_0,
	.param .u32 _Z6kernelP8myNumberi_param_1
)
{
	.reg .pred 	%p<13>;
	.reg .b16 	%rs<8>;
	.reg .b32 	%r<16>;
	.reg .b64 	%rd<16>;

	ld.param.u64 	%rd7, [_Z6kernelP8myNumberi_param_0];
	ld.param.u32 	%r6, [_Z6kernelP8myNumberi_param_1];
	mov.u32 	%r1, %ctaid.x;
	setp.ge.s32 	%p1, %r1, %r6;
	@%p1 bra 	$L__BB0_11;
	cvta.to.global.u64 	%rd8, %rd7;
	mul.wide.u32 	%rd9, %r1, 16;
	add.s64 	%rd1, %rd8, %rd9;
	ld.global.u64 	%rd2, [%rd1];
	and.b64  	%rd10, %rd2, -2;
	setp.eq.s64 	%p2, %rd10, 2;
	mov.b16 	%rs2, 1;
	mov.u16 	%rs7, %rs2;
	@%p2 bra 	$L__BB0_10;
	setp.lt.s64 	%p3, %rd2, 2;
	and.b64  	%rd11, %rd2, 1;
	setp.eq.b64 	%p4, %rd11, 1;
	not.pred 	%p5, %p4;
	mad.lo.s64 	%rd12, %rd2, -6148914691236517205, 3074457345618258602;
	setp.lt.u64 	%p6, %rd12, 6148914691236517205;
	or.pred  	%p7, %p5, %p6;
	or.pred  	%p8, %p7, %p3;
	mov.b16 	%rs3, 0;
	mov.u16 	%rs7, %rs3;
	@%p8 bra 	$L__BB0_10;
	setp.lt.u64 	%p9, %rd2, 25;
	mov.u16 	%rs7, %rs2;
	@%p9 bra 	$L__BB0_10;
	mov.b32 	%r15, 4;
	mov.b32 	%r14, 5;
	and.b64  	%rd13, %rd2, -4294967296;
	cvt.u32.u64 	%r10, %rd2;
$L__BB0_5:
	cvt.u64.u32 	%rd3, %r14;
	setp.ne.s64 	%p10, %rd13, 0;
	@%p10 bra 	$L__BB0_7;
	cvt.u32.u64 	%r9, %rd3;
	rem.u32 	%r11, %r10, %r9;
	cvt.u64.u32 	%rd15, %r11;
	bra.uni 	$L__BB0_8;
$L__BB0_7:
	rem.u64 	%rd15, %rd2, %rd3;
$L__BB0_8:
	setp.eq.s64 	%p11, %rd15, 0;
	mov.u16 	%rs7, %rs3;
	@%p11 bra 	$L__BB0_10;
	cvt.u32.u64 	%r12, %rd3;
	sub.s32 	%r15, 6, %r15;
	add.s32 	%r14, %r12, %r15;
	mul.lo.s32 	%r13, %r14, %r14;
	cvt.u64.u32 	%rd14, %r13;
	setp.ge.u64 	%p12, %rd2, %rd14;
	mov.u16 	%rs7, %rs2;
	@%p12 bra 	$L__BB0_5;
$L__BB0_10:
	st.global.u8 	[%rd1+8], %rs7;
$L__BB0_11:
	ret;

}


// ===== COMPILED SASS (sm_100) =====

	.target	sm_100

	.elftype	@"ET_EXEC"


//--------------------- .note.nv.tkinfo           --------------------------
	.section	.note.nv.tkinfo,"",@"SHT_NOTE"
	.sectionflags	@"SHF_NOTE_NV_TKINFO"
	.tkinfo
        /*0018*/ 	.word	0x00000002
        /*0030*/ 	.string	""
        /*0030*/ 	.string	"ptxas"
        /*0030*/ 	.string	"Cuda compilation tools, release 13.0, V13.0.88"
        /*0030*/ 	.string	"Build cuda_13.0.r13.0/compiler.36424714_0"
        /*0030*/ 	.string	"-arch sm_100 -m 64 "



//--------------------- .note.nv.cuinfo           --------------------------
	.section	.note.nv.cuinfo,"",@"SHT_NOTE"
	.sectionflags	@"SHF_NOTE_NV_CUINFO"
        /*0018*/ 	.short	0x0002
        /*001a*/ 	.short	0x0064
        /*001c*/ 	.short	0x0082
	.zero		2


//--------------------- .nv.info                  --------------------------
	.section	.nv.info,"",@"SHT_CUDA_INFO"
	.align	4


	//----- nvinfo : EIATTR_REGCOUNT
	.align		4
        /*0000*/ 	.byte	0x04, 0x2f
        /*0002*/ 	.short	(.L_1 - .L_0)
	.align		4
.L_0:
        /*0004*/ 	.word	index@(_Z6kernelP8myNumberi)
        /*0008*/ 	.word	0x00000014


	//----- nvinfo : EIATTR_FRAME_SIZE
	.align		4
.L_1:
        /*000c*/ 	.byte	0x04, 0x11
        /*000e*/ 	.short	(.L_3 - .L_2)
	.align		4
.L_2:
        /*0010*/ 	.word	index@($__internal_0_$__cuda_sm20_rem_u64)
        /*0014*/ 	.word	0x00000000


	//----- nvinfo : EIATTR_FRAME_SIZE
	.align		4
.L_3:
        /*0018*/ 	.byte	0x04, 0x11
        /*001a*/ 	.short	(.L_5 - .L_4)
	.align		4
.L_4:
        /*001c*/ 	.word	index@(_Z6kernelP8myNumberi)
        /*0020*/ 	.word	0x00000000


	//----- nvinfo : EIATTR_MIN_STACK_SIZE
	.align		4
.L_5:
        /*0024*/ 	.byte	0x04, 0x12
        /*0026*/ 	.short	(.L_7 - .L_6)
	.align		4
.L_6:
        /*0028*/ 	.word	index@(_Z6kernelP8myNumberi)
        /*002c*/ 	.word	0x00000000
.L_7:


//--------------------- .nv.compat                --------------------------
	.section	.nv.compat,"",@"SHT_CUDA_COMPAT_INFO"
	.align	4
        /*0000*/ 	.byte	0x02, 0x09, 0x00, 0x00, 0x02, 0x02, 0x01, 0x00, 0x02, 0x05, 0x05, 0x00, 0x03, 0x07, 0x01, 0x01
        /*0010*/ 	.byte	0x02, 0x03, 0x00, 0x00, 0x02, 0x06, 0x01, 0x00, 0x04, 0x0b, 0x08, 0x00, 0x09, 0x00, 0x00, 0x00
        /*0020*/ 	.byte	0x00, 0x00, 0x00, 0x00


//--------------------- .nv.info._Z6kernelP8myNumberi --------------------------
	.section	.nv.info._Z6kernelP8myNumberi,"",@"SHT_CUDA_INFO"
	.sectionflags	@""
	.align	4


	//----- nvinfo : EIATTR_CUDA_API_VERSION
	.align		4
        /*0000*/ 	.byte	0x04, 0x37
        /*0002*/ 	.short	(.L_9 - .L_8)
.L_8:
        /*0004*/ 	.word	0x00000082


	//----- nvinfo : EIATTR_KPARAM_INFO
	.align		4
.L_9:
        /*0008*/ 	.byte	0x04, 0x17
        /*000a*/ 	.short	(.L_11 - .L_10)
.L_10:
        /*000c*/ 	.word	0x00000000
        /*0010*/ 	.short	0x0001
        /*0012*/ 	.short	0x0008
        /*0014*/ 	.byte	0x00, 0xf0, 0x11, 0x00


	//----- nvinfo : EIATTR_KPARAM_INFO
	.align		4
.L_11:
        /*0018*/ 	.byte	0x04, 0x17
        /*001a*/ 	.short	(.L_13 - .L_12)
.L_12:
        /*001c*/ 	.word	0x00000000
        /*0020*/ 	.short	0x0000
        /*0022*/ 	.short	0x0000
        /*0024*/ 	.byte	0x00, 0xf5, 0x21, 0x00


	//----- nvinfo : EIATTR_SPARSE_MMA_MASK
	.align		4
.L_13:
        /*0028*/ 	.byte	0x03, 0x50
        /*002a*/ 	.short	0x0000


	//----- nvinfo : EIATTR_MAXREG_COUNT
	.align		4
        /*002c*/ 	.byte	0x03, 0x1b
        /*002e*/ 	.short	0x00ff


	//----- nvinfo : EIATTR_MERCURY_ISA_VERSION
	.align		4
        /*0030*/ 	.byte	0x03, 0x5f
        /*0032*/ 	.short	0x0101


	//----- nvinfo : EIATTR_VRC_CTA_INIT_COUNT
	.align		4
        /*0034*/ 	.byte	0x02, 0x4a
	.zero		1
	.zero		1


	//----- nvinfo : EIATTR_EXIT_INSTR_OFFSETS
	.align		4
        /*0038*/ 	.byte	0x04, 0x1c
        /*003a*/ 	.short	(.L_15 - .L_14)


	//   ....[0]....
.L_14:
        /*003c*/ 	.word	0x00000040


	//   ....[1]....
        /*0040*/ 	.word	0x00000480


	//----- nvinfo : EIATTR_CRS_STACK_SIZE
	.align		4
.L_15:
        /*0044*/ 	.byte	0x04, 0x1e
        /*0046*/ 	.short	(.L_17 - .L_16)
.L_16:
        /*0048*/ 	.word	0x00000000


	//----- nvinfo : EIATTR_CBANK_PARAM_SIZE
	.align		4
.L_17:
        /*004c*/ 	.byte	0x03, 0x19
        /*004e*/ 	.short	0x000c


	//----- nvinfo : EIATTR_PARAM_CBANK
	.align		4
        /*0050*/ 	.byte	0x04, 0x0a
        /*0052*/ 	.short	(.L_19 - .L_18)
	.align		4
.L_18:
        /*0054*/ 	.word	index@(.nv.constant0._Z6kernelP8myNumberi)
        /*0058*/ 	.short	0x0380
        /*005a*/ 	.short	0x000c


	//----- nvinfo : EIATTR_SW_WAR
	.align		4
.L_19:
        /*005c*/ 	.byte	0x04, 0x36
        /*005e*/ 	.short	(.L_21 - .L_20)
.L_20:
        /*0060*/ 	.word	0x00000008
.L_21:


//--------------------- .nv.callgraph             --------------------------
	.section	.nv.callgraph,"",@"SHT_CUDA_CALLGRAPH"
	.align	4
	.sectionentsize	8
	.align		4
        /*0000*/ 	.word	0x00000000
	.align		4
        /*0004*/ 	.word	0xffffffff
	.align		4
        /*0008*/ 	.word	0x00000000
	.align		4
        /*000c*/ 	.word	0xfffffffe
	.align		4
        /*0010*/ 	.word	0x00000000
	.align		4
        /*0014*/ 	.word	0xfffffffd
	.align		4
        /*0018*/ 	.word	0x00000000
	.align		4
        /*001c*/ 	.word	0xfffffffc


//--------------------- .text._Z6kernelP8myNumberi --------------------------
	.section	.text._Z6kernelP8myNumberi,"ax",@progbits
	.align	128
        .global         _Z6kernelP8myNumberi
        .type           _Z6kernelP8myNumberi,@function
        .size           _Z6kernelP8myNumberi,(.L_x_5 - _Z6kernelP8myNumberi)
        .other          _Z6kernelP8myNumberi,@"STO_CUDA_ENTRY STV_DEFAULT"
_Z6kernelP8myNumberi:
.text._Z6kernelP8myNumberi:
[----:B------:R-:W-:Y:S01]  /*0000*/  LDC R1, c[0x0][0x37c] ;  /* 0x0000df00ff017b82 */ /* 0x000fe20000000800 */
[----:B------:R-:W0:Y:S01]  /*0010*/  S2R R5, SR_CTAID.X ;  /* 0x0000000000057919 */ /* 0x000e220000002500 */
[----:B------:R-:W0:Y:S02]  /*0020*/  LDCU UR4, c[0x0][0x388] ;  /* 0x00007100ff0477ac */ /* 0x000e240008000800 */
[----:B0-----:R-:W-:-:S13]  /*0030*/  ISETP.GE.AND P0, PT, R5, UR4, PT ;  /* 0x0000000405007c0c */ /* 0x001fda000bf06270 */
[----:B------:R-:W-:Y:S05]  /*0040*/  @P0 EXIT ;  /* 0x000000000000094d */ /* 0x000fea0003800000 */
[----:B------:R-:W0:Y:S01]  /*0050*/  LDC.64 R2, c[0x0][0x380] ;  /* 0x0000e000ff027b82 */ /* 0x000e220000000a00 */
[----:B------:R-:W1:Y:S01]  /*0060*/  LDCU.64 UR8, c[0x0][0x358] ;  /* 0x00006b00ff0877ac */ /* 0x000e620008000a00 */
[----:B0-----:R-:W-:-:S05]  /*0070*/  IMAD.WIDE.U32 R2, R5, 0x10, R2 ;  /* 0x0000001005027825 */ /* 0x001fca00078e0002 */
[----:B-1----:R-:W2:Y:S02]  /*0080*/  LDG.E.64 R4, desc[UR8][R2.64] ;  /* 0x0000000802047981 */ /* 0x002ea4000c1e1b00 */
[----:B--2---:R-:W-:-:S04]  /*0090*/  LOP3.LUT R0, R4, 0xfffffffe, RZ, 0xc0, !PT ;  /* 0xfffffffe04007812 */ /* 0x004fc800078ec0ff */
[----:B------:R-:W-:Y:S01]  /*00a0*/  ISETP.NE.U32.AND P0, PT, R0, 0x2, PT ;  /* 0x000000020000780c */ /* 0x000fe20003f05070 */
[----:B------:R-:W-:-:S03]  /*00b0*/  IMAD.MOV.U32 R0, RZ, RZ, 0x1 ;  /* 0x00000001ff007424 */ /* 0x000fc600078e00ff */
[----:B------:R-:W-:-:S13]  /*00c0*/  ISETP.NE.AND.EX P0, PT, R5, RZ, PT, P0 ;  /* 0x000000ff0500720c */ /* 0x000fda0003f05300 */
[----:B------:R-:W-:Y:S05]  /*00d0*/  @!P0 BRA `(.L_x_0) ;  /* 0x0000000000e48947 */ /* 0x000fea0003800000 */
[----:B------:R-:W-:Y:S01]  /*00e0*/  IMAD R9, R5, -0x55555555, RZ ;  /* 0xaaaaaaab05097824 */ /* 0x000fe200078e02ff */
[C---:B------:R-:W-:Y:S01]  /*00f0*/  LOP3.LUT R8, R4.reuse, 0x1, RZ, 0xc0, !PT ;  /* 0x0000000104087812 */ /* 0x040fe200078ec0ff */
[----:B------:R-:W-:Y:S01]  /*0100*/  IMAD.MOV.U32 R6, RZ, RZ, -0x55555556 ;  /* 0xaaaaaaaaff067424 */ /* 0x000fe200078e00ff */
[----:B------:R-:W-:Y:S01]  /*0110*/  ISETP.LT.U32.AND P0, PT, R4, 0x2, PT ;  /* 0x000000020400780c */ /* 0x000fe20003f01070 */
[----:B------:R-:W-:Y:S01]  /*0120*/  IMAD.MOV.U32 R7, RZ, RZ, 0x2aaaaaaa ;  /* 0x2aaaaaaaff077424 */ /* 0x000fe200078e00ff */
[----:B------:R-:W-:Y:S01]  /*0130*/  ISETP.NE.U32.AND P1, PT, R8, 0x1, PT ;  /* 0x000000010800780c */ /* 0x000fe20003f25070 */
[C---:B------:R-:W-:Y:S02]  /*0140*/  IMAD R9, R4.reuse, -0x55555556, R9 ;  /* 0xaaaaaaaa04097824 */ /* 0x040fe400078e0209 */
[----:B------:R-:W-:-:S04]  /*0150*/  IMAD.WIDE.U32 R6, R4, -0x55555555, R6 ;  /* 0xaaaaaaab04067825 */ /* 0x000fc800078e0006 */
[----:B------:R-:W-:Y:S01]  /*0160*/  IMAD.IADD R0, R7, 0x1, R9 ;  /* 0x0000000107007824 */ /* 0x000fe200078e0209 */
[----:B------:R-:W-:-:S04]  /*0170*/  ISETP.GE.U32.AND P2, PT, R6, 0x55555555, PT ;  /* 0x555555550600780c */ /* 0x000fc80003f46070 */
[----:B------:R-:W-:Y:S02]  /*0180*/  ISETP.GE.U32.AND.EX P2, PT, R0, 0x55555555, PT, P2 ;  /* 0x555555550000780c */ /* 0x000fe40003f46120 */
[----:B------:R-:W-:Y:S02]  /*0190*/  PRMT R0, RZ, 0x7610, R0 ;  /* 0x00007610ff007816 */ /* 0x000fe40000000000 */
[----:B------:R-:W-:-:S04]  /*01a0*/  ISETP.NE.U32.OR.EX P1, PT, RZ, RZ, !P2, P1 ;  /* 0x000000ffff00720c */ /* 0x000fc80005725510 */
[----:B------:R-:W-:-:S13]  /*01b0*/  ISETP.LT.OR.EX P0, PT, R5, RZ, P1, P0 ;  /* 0x000000ff0500720c */ /* 0x000fda0000f01700 */
[----:B------:R-:W-:Y:S05]  /*01c0*/  @P0 BRA `(.L_x_0) ;  /* 0x0000000000a80947 */ /* 0x000fea0003800000 */
[----:B------:R-:W-:Y:S01]  /*01d0*/  ISETP.GE.U32.AND P0, PT, R4, 0x19, PT ;  /* 0x000000190400780c */ /* 0x000fe20003f06070 */
[----:B------:R-:W-:-:S03]  /*01e0*/  IMAD.MOV.U32 R0, RZ, RZ, 0x1 ;  /* 0x00000001ff007424 */ /* 0x000fc600078e00ff */
[----:B------:R-:W-:-:S13]  /*01f0*/  ISETP.GE.U32.AND.EX P0, PT, R5, RZ, PT, P0 ;  /* 0x000000ff0500720c */ /* 0x000fda0003f06100 */
[----:B------:R-:W-:Y:S05]  /*0200*/  @!P0 BRA `(.L_x_0) ;  /* 0x0000000000988947 */ /* 0x000fea0003800000 */
[----:B------:R-:W-:Y:S01]  /*0210*/  UMOV UR4, 0x4 ;  /* 0x0000000400047882 */ /* 0x000fe20000000000 */
[----:B------:R-:W-:-:S05]  /*0220*/  UMOV UR5, 0x5 ;  /* 0x0000000500057882 */ /* 0x000fca0000000000 */
.L_x_3:
[----:B------:R-:W-:-:S13]  /*0230*/  ISETP.NE.U32.AND P0, PT, R5, RZ, PT ;  /* 0x000000ff0500720c */ /* 0x000fda0003f05070 */
[----:B------:R-:W-:Y:S05]  /*0240*/  @P0 BRA `(.L_x_1) ;  /* 0x0000000000500947 */ /* 0x000fea0003800000 */
[----:B------:R-:W0:Y:S01]  /*0250*/  I2F.U32.RP R0, UR5 ;  /* 0x0000000500007d06 */ /* 0x000e220008209000 */
[----:B------:R-:W-:-:S07]  /*0260*/  ISETP.NE.U32.AND P1, PT, RZ, UR5, PT ;  /* 0x00000005ff007c0c */ /* 0x000fce000bf25070 */
[----:B0-----:R-:W0:Y:S02]  /*0270*/  MUFU.RCP R0, R0 ;  /* 0x0000000000007308 */ /* 0x001e240000001000 */
[----:B0-----:R-:W-:-:S06]  /*0280*/  VIADD R6, R0, 0xffffffe ;  /* 0x0ffffffe00067836 */ /* 0x001fcc0000000000 */
[----:B------:R0:W1:Y:S02]  /*0290*/  F2I.FTZ.U32.TRUNC.NTZ R7, R6 ;  /* 0x0000000600077305 */ /* 0x000064000021f000 */
[----:B0-----:R-:W-:Y:S02]  /*02a0*/  IMAD.MOV.U32 R6, RZ, RZ, RZ ;  /* 0x000000ffff067224 */ /* 0x001fe400078e00ff */
[----:B-1----:R-:W-:-:S04]  /*02b0*/  IMAD.MOV R9, RZ, RZ, -R7 ;  /* 0x000000ffff097224 */ /* 0x002fc800078e0a07 */
[----:B------:R-:W-:-:S04]  /*02c0*/  IMAD R9, R9, UR5, RZ ;  /* 0x0000000509097c24 */ /* 0x000fc8000f8e02ff */
[----:B------:R-:W-:-:S06]  /*02d0*/  IMAD.HI.U32 R7, R7, R9, R6 ;  /* 0x0000000907077227 */ /* 0x000fcc00078e0006 */
[----:B------:R-:W-:-:S05]  /*02e0*/  IMAD.HI.U32 R7, R7, R4, RZ ;  /* 0x0000000407077227 */ /* 0x000fca00078e00ff */
[----:B------:R-:W-:-:S05]  /*02f0*/  IADD3 R7, PT, PT, -R7, RZ, RZ ;  /* 0x000000ff07077210 */ /* 0x000fca0007ffe1ff */
[----:B------:R-:W-:-:S05]  /*0300*/  IMAD R7, R7, UR5, R4 ;  /* 0x0000000507077c24 */ /* 0x000fca000f8e0204 */
[----:B------:R-:W-:-:S13]  /*0310*/  ISETP.GE.U32.AND P0, PT, R7, UR5, PT ;  /* 0x0000000507007c0c */ /* 0x000fda000bf06070 */
[----:B------:R-:W-:-:S05]  /*0320*/  @P0 VIADD R7, R7, -UR5 ;  /* 0x8000000507070c36 */ /* 0x000fca0008000000 */
[----:B------:R-:W-:-:S13]  /*0330*/  ISETP.GE.U32.AND P0, PT, R7, UR5, PT ;  /* 0x0000000507007c0c */ /* 0x000fda000bf06070 */
[----:B------:R-:W-:Y:S01]  /*0340*/  @P0 VIADD R7, R7, -UR5 ;  /* 0x8000000507070c36 */ /* 0x000fe20008000000 */
[----:B------:R-:W-:-:S04]  /*0350*/  @!P1 LOP3.LUT R7, RZ, UR5, RZ, 0x33, !PT ;  /* 0x00000005ff079c12 */ /* 0x000fc8000f8e33ff */
[----:B------:R-:W-:-:S04]  /*0360*/  ISETP.NE.U32.AND P0, PT, R7, RZ, PT ;  /* 0x000000ff0700720c */ /* 0x000fc80003f05070 */
[----:B------:R-:W-:Y:S01]  /*0370*/  ISETP.NE.AND.EX P0, PT, RZ, RZ, PT, P0 ;  /* 0x000000ffff00720c */ /* 0x000fe20003f05300 */
[----:B------:R-:W-:-:S12]  /*0380*/  BRA `(.L_x_2) ;  /* 0x0000000000147947 */ /* 0x000fd80003800000 */
.L_x_1:
[----:B------:R-:W-:Y:S01]  /*0390*/  IMAD.U32 R0, RZ, RZ, UR5 ;  /* 0x00000005ff007e24 */ /* 0x000fe2000f8e00ff */
[----:B------:R-:W-:-:S07]  /*03a0*/  MOV R6, 0x3c0 ;  /* 0x000003c000067802 */ /* 0x000fce0000000f00 */
[----:B------:R-:W-:Y:S05]  /*03b0*/  CALL.REL.NOINC `($__internal_0_$__cuda_sm20_rem_u64) ;  /* 0x0000000000347944 */ /* 0x000fea0003c00000 */
[----:B------:R-:W-:-:S04]  /*03c0*/  ISETP.NE.U32.AND P0, PT, R0, RZ, PT ;  /* 0x000000ff0000720c */ /* 0x000fc80003f05070 */
[----:B------:R-:W-:-:S13]  /*03d0*/  ISETP.NE.AND.EX P0, PT, R8, RZ, PT, P0 ;  /* 0x000000ff0800720c */ /* 0x000fda0003f05300 */
.L_x_2:
[----:B------:R-:W-:Y:S01]  /*03e0*/  PRMT R0, RZ, 0x7610, R0 ;  /* 0x00007610ff007816 */ /* 0x000fe20000000000 */
[----:B------:R-:W-:Y:S06]  /*03f0*/  @!P0 BRA `(.L_x_0) ;  /* 0x00000000001c8947 */ /* 0x000fec0003800000 */
[----:B------:R-:W-:-:S04]  /*0400*/  UIADD3 UR4, UPT, UPT, -UR4, 0x6, URZ ;  /* 0x0000000604047890 */ /* 0x000fc8000fffe1ff */
[----:B------:R-:W-:-:S04]  /*0410*/  UIADD3 UR5, UPT, UPT, UR4, UR5, URZ ;  /* 0x0000000504057290 */ /* 0x000fc8000fffe0ff */
[----:B------:R-:W-:-:S06]  /*0420*/  UIMAD UR6, UR5, UR5, URZ ;  /* 0x00000005050672a4 */ /* 0x000fcc000f8e02ff */
[----:B------:R-:W-:-:S04]  /*0430*/  ISETP.GE.U32.AND P0, PT, R4, UR6, PT ;  /* 0x0000000604007c0c */ /* 0x000fc8000bf06070 */
[----:B------:R-:W-:-:S13]  /*0440*/  ISETP.GE.U32.AND.EX P0, PT, R5, RZ, PT, P0 ;  /* 0x000000ff0500720c */ /* 0x000fda0003f06100 */
[----:B------:R-:W-:Y:S05]  /*0450*/  @P0 BRA `(.L_x_3) ;  /* 0xfffffffc00740947 */ /* 0x000fea000383ffff */
[----:B------:R-:W-:-:S07]  /*0460*/  IMAD.MOV.U32 R0, RZ, RZ, 0x1 ;  /* 0x00000001ff007424 */ /* 0x000fce00078e00ff */
.L_x_0:
[----:B------:R-:W-:Y:S01]  /*0470*/  STG.E.U8 desc[UR8][R2.64+0x8], R0 ;  /* 0x0000080002007986 */ /* 0x000fe2000c101108 */
[----:B------:R-:W-:Y:S05]  /*0480*/  EXIT ;  /* 0x000000000000794d */ /* 0x000fea0003800000 */
        .weak           $__internal_0_$__cuda_sm20_rem_u64
        .type           $__internal_0_$__cuda_sm20_rem_u64,@function
        .size           $__internal_0_$__cuda_sm20_rem_u64,(.L_x_5 - $__internal_0_$__cuda_sm20_rem_u64)
$__internal_0_$__cuda_sm20_rem_u64:
[----:B------:R-:W-:Y:S02]  /*0490*/  IMAD.MOV.U32 R12, RZ, RZ, R0 ;  /* 0x000000ffff0c7224 */ /* 0x000fe400078e0000 */
[----:B------:R-:W-:-:S04]  /*04a0*/  IMAD.MOV.U32 R13, RZ, RZ, RZ ;  /* 0x000000ffff0d7224 */ /* 0x000fc800078e00ff */
[----:B------:R-:W0:Y:S08]  /*04b0*/  I2F.U64.RP R7, R12 ;  /* 0x0000000c00077312 */ /* 0x000e300000309000 */
[----:B0-----:R-:W0:Y:S02]  /*04c0*/  MUFU.RCP R7, R7 ;  /* 0x0000000700077308 */ /* 0x001e240000001000 */
[----:B0-----:R-:W-:-:S06]  /*04d0*/  IADD3 R8, PT, PT, R7, 0x1ffffffe, RZ ;  /* 0x1ffffffe07087810 */ /* 0x001fcc0007ffe0ff */
[----:B------:R-:W0:Y:S02]  /*04e0*/  F2I.U64.TRUNC R8, R8 ;  /* 0x0000000800087311 */ /* 0x000e24000020d800 */
[----:B0-----:R-:W-:-:S04]  /*04f0*/  IMAD.WIDE.U32 R10, R8, R0, RZ ;  /* 0x00000000080a7225 */ /* 0x001fc800078e00ff */
[----:B------:R-:W-:Y:S01]  /*0500*/  IMAD R11, R9, R0, R11 ;  /* 0x00000000090b7224 */ /* 0x000fe200078e020b */
[----:B------:R-:W-:-:S05]  /*0510*/  IADD3 R15, P0, PT, RZ, -R10, RZ ;  /* 0x8000000aff0f7210 */ /* 0x000fca0007f1e0ff */
[----:B------:R-:W-:-:S04]  /*0520*/  IMAD.HI.U32 R10, R8, R15, RZ ;  /* 0x0000000f080a7227 */ /* 0x000fc800078e00ff */
[----:B------:R-:W-:Y:S02]  /*0530*/  IMAD.X R17, RZ, RZ, ~R11, P0 ;  /* 0x000000ffff117224 */ /* 0x000fe400000e0e0b */
[----:B------:R-:W-:Y:S02]  /*0540*/  IMAD.MOV.U32 R11, RZ, RZ, R8 ;  /* 0x000000ffff0b7224 */ /* 0x000fe400078e0008 */
[-C--:B------:R-:W-:Y:S02]  /*0550*/  IMAD R13, R9, R17.reuse, RZ ;  /* 0x00000011090d7224 */ /* 0x080fe400078e02ff */
[----:B------:R-:W-:-:S04]  /*0560*/  IMAD.WIDE.U32 R10, P0, R8, R17, R10 ;  /* 0x00000011080a7225 */ /* 0x000fc8000780000a */
[----:B------:R-:W-:-:S04]  /*0570*/  IMAD.HI.U32 R7, R9, R17, RZ ;  /* 0x0000001109077227 */ /* 0x000fc800078e00ff */
[----:B------:R-:W-:-:S04]  /*0580*/  IMAD.HI.U32 R10, P1, R9, R15, R10 ;  /* 0x0000000f090a7227 */ /* 0x000fc8000782000a */
[----:B------:R-:W-:Y:S01]  /*0590*/  IMAD.X R7, R7, 0x1, R9, P0 ;  /* 0x0000000107077824 */ /* 0x000fe200000e0609 */
[----:B------:R-:W-:-:S04]  /*05a0*/  IADD3 R11, P2, PT, R13, R10, RZ ;  /* 0x0000000a0d0b7210 */ /* 0x000fc80007f5e0ff */
[----:B------:R-:W-:Y:S01]  /*05b0*/  IADD3.X R7, PT, PT, RZ, RZ, R7, P2, P1 ;  /* 0x000000ffff077210 */ /* 0x000fe200017e2407 */
[----:B------:R-:W-:-:S03]  /*05c0*/  IMAD.WIDE.U32 R8, R11, R0, RZ ;  /* 0x000000000b087225 */ /* 0x000fc600078e00ff */
[----:B------:R-:W-:Y:S01]  /*05d0*/  IADD3 R13, P0, PT, RZ, -R8, RZ ;  /* 0x80000008ff0d7210 */ /* 0x000fe20007f1e0ff */
[----:B------:R-:W-:Y:S02]  /*05e0*/  IMAD R8, R7, R0, R9 ;  /* 0x0000000007087224 */ /* 0x000fe400078e0209 */
[----:B------:R-:W-:Y:S02]  /*05f0*/  HFMA2 R9, -RZ, RZ, 0, 0 ;  /* 0x00000000ff097431 */ /* 0x000fe400000001ff */
[----:B------:R-:W-:-:S04]  /*0600*/  IMAD.HI.U32 R10, R11, R13, RZ ;  /* 0x0000000d0b0a7227 */ /* 0x000fc800078e00ff */
[----:B------:R-:W-:-:S04]  /*0610*/  IMAD.X R8, RZ, RZ, ~R8, P0 ;  /* 0x000000ffff087224 */ /* 0x000fc800000e0e08 */
[----:B------:R-:W-:-:S04]  /*0620*/  IMAD.WIDE.U32 R10, P0, R11, R8, R10 ;  /* 0x000000080b0a7225 */ /* 0x000fc8000780000a */
[C---:B------:R-:W-:Y:S02]  /*0630*/  IMAD R12, R7.reuse, R8, RZ ;  /* 0x00000008070c7224 */ /* 0x040fe400078e02ff */
[----:B------:R-:W-:-:S04]  /*0640*/  IMAD.HI.U32 R11, P1, R7, R13, R10 ;  /* 0x0000000d070b7227 */ /* 0x000fc8000782000a */
[----:B------:R-:W-:Y:S01]  /*0650*/  IMAD.HI.U32 R8, R7, R8, RZ ;  /* 0x0000000807087227 */ /* 0x000fe200078e00ff */
[----:B------:R-:W-:-:S03]  /*0660*/  IADD3 R11, P2, PT, R12, R11, RZ ;  /* 0x0000000b0c0b7210 */ /* 0x000fc60007f5e0ff */
[----:B------:R-:W-:Y:S02]  /*0670*/  IMAD.X R7, R8, 0x1, R7, P0 ;  /* 0x0000000108077824 */ /* 0x000fe400000e0607 */
[----:B------:R-:W-:-:S03]  /*0680*/  IMAD.HI.U32 R8, R11, R4, RZ ;  /* 0x000000040b087227 */ /* 0x000fc600078e00ff */
[----:B------:R-:W-:Y:S01]  /*0690*/  IADD3.X R7, PT, PT, RZ, RZ, R7, P2, P1 ;  /* 0x000000ffff077210 */ /* 0x000fe200017e2407 */
[----:B------:R-:W-:-:S04]  /*06a0*/  IMAD.WIDE.U32 R8, R11, R5, R8 ;  /* 0x000000050b087225 */ /* 0x000fc800078e0008 */
[C---:B------:R-:W-:Y:S02]  /*06b0*/  IMAD R10, R7.reuse, R5, RZ ;  /* 0x00000005070a7224 */ /* 0x040fe400078e02ff */
[----:B------:R-:W-:-:S04]  /*06c0*/  IMAD.HI.U32 R9, P0, R7, R4, R8 ;  /* 0x0000000407097227 */ /* 0x000fc80007800008 */
[----:B------:R-:W-:Y:S01]  /*06d0*/  IMAD.HI.U32 R7, R7, R5, RZ ;  /* 0x0000000507077227 */ /* 0x000fe200078e00ff */
[----:B------:R-:W-:-:S03]  /*06e0*/  IADD3 R9, P1, PT, R10, R9, RZ ;  /* 0x000000090a097210 */ /* 0x000fc60007f3e0ff */
[----:B------:R-:W-:Y:S02]  /*06f0*/  IMAD.X R7, RZ, RZ, R7, P0 ;  /* 0x000000ffff077224 */ /* 0x000fe400000e0607 */
[----:B------:R-:W-:-:S04]  /*0700*/  IMAD.WIDE.U32 R8, R9, R0, RZ ;  /* 0x0000000009087225 */ /* 0x000fc800078e00ff */
[----:B------:R-:W-:-:S04]  /*0710*/  IMAD.X R7, RZ, RZ, R7, P1 ;  /* 0x000000ffff077224 */ /* 0x000fc800008e0607 */
[----:B------:R-:W-:Y:S01]  /*0720*/  IMAD R10, R7, R0, R9 ;  /* 0x00000000070a7224 */ /* 0x000fe200078e0209 */
[----:B------:R-:W-:-:S04]  /*0730*/  IADD3 R7, P0, PT, -R8, R4, RZ ;  /* 0x0000000408077210 */ /* 0x000fc80007f1e1ff */
[----:B------:R-:W-:Y:S01]  /*0740*/  IADD3 R9, P1, PT, -R0, R7, RZ ;  /* 0x0000000700097210 */ /* 0x000fe20007f3e1ff */
[----:B------:R-:W-:Y:S01]  /*0750*/  IMAD.X R10, R5, 0x1, ~R10, P0 ;  /* 0x00000001050a7824 */ /* 0x000fe200000e0e0a */
[----:B------:R-:W-:-:S04]  /*0760*/  ISETP.GE.U32.AND P0, PT, R7, R0, PT ;  /* 0x000000000700720c */ /* 0x000fc80003f06070 */
[C---:B------:R-:W-:Y:S02]  /*0770*/  ISETP.GE.U32.AND.EX P0, PT, R10.reuse, RZ, PT, P0 ;  /* 0x000000ff0a00720c */ /* 0x040fe40003f06100 */
[----:B------:R-:W-:Y:S02]  /*0780*/  IADD3.X R11, PT, PT, R10, -0x1, RZ, P1, !PT ;  /* 0xffffffff0a0b7810 */ /* 0x000fe40000ffe4ff */
[----:B------:R-:W-:Y:S02]  /*0790*/  SEL R9, R9, R7, P0 ;  /* 0x0000000709097207 */ /* 0x000fe40000000000 */
[----:B------:R-:W-:Y:S02]  /*07a0*/  SEL R11, R11, R10, P0 ;  /* 0x0000000a0b0b7207 */ /* 0x000fe40000000000 */
[----:B------:R-:W-:Y:S02]  /*07b0*/  ISETP.GE.U32.AND P0, PT, R9, R0, PT ;  /* 0x000000000900720c */ /* 0x000fe40003f06070 */
[----:B------:R-:W-:-:S02]  /*07c0*/  IADD3 R7, P2, PT, -R0, R9, RZ ;  /* 0x0000000900077210 */ /* 0x000fc40007f5e1ff */
[C---:B------:R-:W-:Y:S02]  /*07d0*/  ISETP.GE.U32.AND.EX P0, PT, R11.reuse, RZ, PT, P0 ;  /* 0x000000ff0b00720c */ /* 0x040fe40003f06100 */
[----:B------:R-:W-:Y:S02]  /*07e0*/  ISETP.NE.U32.AND P1, PT, R0, RZ, PT ;  /* 0x000000ff0000720c */ /* 0x000fe40003f25070 */
[----:B------:R-:W-:Y:S02]  /*07f0*/  IADD3.X R8, PT, PT, R11, -0x1, RZ, P2, !PT ;  /* 0xffffffff0b087810 */ /* 0x000fe400017fe4ff */
[----:B------:R-:W-:Y:S01]  /*0800*/  SEL R0, R7, R9, P0 ;  /* 0x0000000907007207 */ /* 0x000fe20000000000 */
[----:B------:R-:W-:Y:S01]  /*0810*/  IMAD.MOV.U32 R7, RZ, RZ, 0x0 ;  /* 0x00000000ff077424 */ /* 0x000fe200078e00ff */
[----:B------:R-:W-:Y:S02]  /*0820*/  ISETP.NE.AND.EX P1, PT, RZ, RZ, PT, P1 ;  /* 0x000000ffff00720c */ /* 0x000fe40003f25310 */
[----:B------:R-:W-:-:S02]  /*0830*/  SEL R8, R8, R11, P0 ;  /* 0x0000000b08087207 */ /* 0x000fc40000000000 */
[----:B------:R-:W-:Y:S02]  /*0840*/  SEL R0, R0, 0xffffffff, P1 ;  /* 0xffffffff00007807 */ /* 0x000fe40000800000 */
[----:B------:R-:W-:Y:S01]  /*0850*/  SEL R8, R8, 0xffffffff, P1 ;  /* 0xffffffff08087807 */ /* 0x000fe20000800000 */
[----:B------:R-:W-:Y:S06]  /*0860*/  RET.REL.NODEC R6 `(_Z6kernelP8myNumberi) ;  /* 0xfffffff406e47950 */ /* 0x000fec0003c3ffff */
.L_x_4:
[----:B------:R-:W-:-:S00]  /*0870*/  BRA `(.L_x_4) ;  /* 0xfffffffc00fc7947 */ /* 0x000fc0000383ffff */
[----:B------:R-:W-:-:S00]  /*0880*/  NOP ;  /* 0x0000000000007918 */ /* 0x000fc00000000000 */
[----:B------:R-:W-:-:S00]  /*0890*/  NOP ;  /* 0x0000000000007918 */ /* 0x000fc00000000000 */
[----:B------:R-:W-:-:S00]  /*08a0*/  NOP ;  /* 0x0000000000007918 */ /* 0x000fc00000000000 */
[----:B------:R-:W-:-:S00]  /*08b0*/  NOP ;  /* 0x0000000000007918 */ /* 0x000fc00000000000 */
[----:B------:R-:W-:-:S00]  /*08c0*/  NOP ;  /* 0x0000000000007918 */ /* 0x000fc00000000000 */
[----:B------:R-:W-:-:S00]  /*08d0*/  NOP ;  /* 0x0000000000007918 */ /* 0x000fc00000000000 */
[----:B------:R-:W-:-:S00]  /*08e0*/  NOP ;  /* 0x0000000000007918 */ /* 0x000fc00000000000 */
[----:B------:R-:W-:-:S00]  /*08f0*/  NOP ;  /* 0x0000000000007918 */ /* 0x000fc00000000000 */
.L_x_5:


//--------------------- .nv.shared.reserved.0     --------------------------
	.section	.nv.shared.reserved.0,"aw",@nobits
	.weak		__nv_reservedSMEM_offset_0_alias
	.size		__nv_reservedSMEM_offset_0_alias, 0, 64
	.other		__nv_reservedSMEM_offset_0_alias,@"STO_CUDA_RESERVED_SHARED STV_DEFAULT"
__nv_reservedSMEM_offset_0_alias:
	.zero		0
	.zero		64


//--------------------- .nv.constant0._Z6kernelP8myNumberi --------------------------
	.section	.nv.constant0._Z6kernelP8myNumberi,"a",@progbits
	.sectionflags	@""
	.align	4
.nv.constant0._Z6kernelP8myNumberi:
	.zero		908


//--------------------- SYMBOLS --------------------------

	.type		.nv.reservedSmem.offset0,@object
	.size		.nv.reservedSmem.offset0,0x4
